//
// Generated by NVIDIA NVVM Compiler
//
// Compiler Build ID: CL-36424714
// Cuda compilation tools, release 13.0, V13.0.88
// Based on NVVM 20.0.0
//

.version 9.0
.target sm_100
.address_size 64

	// .globl	_Z9matrixMulv

.visible .entry _Z9matrixMulv()
{


	ret;

}
	// .globl	_Z11launchEvalsv
.visible .entry _Z11launchEvalsv()
{


	ret;

}


// ===== COMPILED SASS (sm_100) =====

	.target	sm_100

	.elftype	@"ET_EXEC"


//--------------------- .note.nv.tkinfo           --------------------------
	.section	.note.nv.tkinfo,"",@"SHT_NOTE"
	.sectionflags	@"SHF_NOTE_NV_TKINFO"
	.tkinfo
        /*0018*/ 	.word	0x00000002
        /*0030*/ 	.string	""
        /*0030*/ 	.string	"ptxas"
        /*0030*/ 	.string	"Cuda compilation tools, release 13.0, V13.0.88"
        /*0030*/ 	.string	"Build cuda_13.0.r13.0/compiler.36424714_0"
        /*0030*/ 	.string	"-arch sm_100 -m 64 "



//--------------------- .note.nv.cuinfo           --------------------------
	.section	.note.nv.cuinfo,"",@"SHT_NOTE"
	.sectionflags	@"SHF_NOTE_NV_CUINFO"
        /*0018*/ 	.short	0x0002
        /*001a*/ 	.short	0x0064
        /*001c*/ 	.short	0x0082
	.zero		2


//--------------------- .nv.info                  --------------------------
	.section	.nv.info,"",@"SHT_CUDA_INFO"
	.align	4


	//----- nvinfo : EIATTR_REGCOUNT
	.align		4
        /*0000*/ 	.byte	0x04, 0x2f
        /*0002*/ 	.short	(.L_1 - .L_0)
	.align		4
.L_0:
        /*0004*/ 	.word	index@(_Z9matrixMulv)
        /*0008*/ 	.word	0x00000004


	//----- nvinfo : EIATTR_FRAME_SIZE
	.align		4
.L_1:
        /*000c*/ 	.byte	0x04, 0x11
        /*000e*/ 	.short	(.L_3 - .L_2)
	.align		4
.L_2:
        /*0010*/ 	.word	index@(_Z9matrixMulv)
        /*0014*/ 	.word	0x00000000


	//----- nvinfo : EIATTR_REGCOUNT
	.align		4
.L_3:
        /*0018*/ 	.byte	0x04, 0x2f
        /*001a*/ 	.short	(.L_5 - .L_4)
	.align		4
.L_4:
        /*001c*/ 	.word	index@(_Z11launchEvalsv)
        /*0020*/ 	.word	0x00000004


	//----- nvinfo : EIATTR_FRAME_SIZE
	.align		4
.L_5:
        /*0024*/ 	.byte	0x04, 0x11
        /*0026*/ 	.short	(.L_7 - .L_6)
	.align		4
.L_6:
        /*0028*/ 	.word	index@(_Z11launchEvalsv)
        /*002c*/ 	.word	0x00000000


	//----- nvinfo : EIATTR_MIN_STACK_SIZE
	.align		4
.L_7:
        /*0030*/ 	.byte	0x04, 0x12
        /*0032*/ 	.short	(.L_9 - .L_8)
	.align		4
.L_8:
        /*0034*/ 	.word	index@(_Z11launchEvalsv)
        /*0038*/ 	.word	0x00000000


	//----- nvinfo : EIATTR_MIN_STACK_SIZE
	.align		4
.L_9:
        /*003c*/ 	.byte	0x04, 0x12
        /*003e*/ 	.short	(.L_11 - .L_10)
	.align		4
.L_10:
        /*0040*/ 	.word	index@(_Z9matrixMulv)
        /*0044*/ 	.word	0x00000000
.L_11:


//--------------------- .nv.compat                --------------------------
	.section	.nv.compat,"",@"SHT_CUDA_COMPAT_INFO"
	.align	4
        /*0000*/ 	.byte	0x02, 0x09, 0x00, 0x00, 0x02, 0x02, 0x01, 0x00, 0x02, 0x05, 0x05, 0x00, 0x03, 0x07, 0x01, 0x01
        /*0010*/ 	.byte	0x02, 0x03, 0x00, 0x00, 0x02, 0x06, 0x01, 0x00, 0x04, 0x0b, 0x08, 0x00, 0x09, 0x00, 0x00, 0x00
        /*0020*/ 	.byte	0x00, 0x00, 0x00, 0x00


//--------------------- .nv.info._Z11launchEvalsv --------------------------
	.section	.nv.info._Z11launchEvalsv,"",@"SHT_CUDA_INFO"
	.sectionflags	@""
	.align	4


	//----- nvinfo : EIATTR_CUDA_API_VERSION
	.align		4
        /*0000*/ 	.byte	0x04, 0x37
        /*0002*/ 	.short	(.L_13 - .L_12)
.L_12:
        /*0004*/ 	.word	0x00000082


	//----- nvinfo : EIATTR_SPARSE_MMA_MASK
	.align		4
.L_13:
        /*0008*/ 	.byte	0x03, 0x50
        /*000a*/ 	.short	0x0000


	//----- nvinfo : EIATTR_MAXREG_COUNT
	.align		4
        /*000c*/ 	.byte	0x03, 0x1b
        /*000e*/ 	.short	0x00ff


	//----- nvinfo : EIATTR_MERCURY_ISA_VERSION
	.align		4
        /*0010*/ 	.byte	0x03, 0x5f
        /*0012*/ 	.short	0x0101


	//----- nvinfo : EIATTR_VRC_CTA_INIT_COUNT
	.align		4
        /*0014*/ 	.byte	0x02, 0x4a
	.zero		1
	.zero		1


	//----- nvinfo : EIATTR_EXIT_INSTR_OFFSETS
	.align		4
        /*0018*/ 	.byte	0x04, 0x1c
        /*001a*/ 	.short	(.L_15 - .L_14)


	//   ....[0]....
.L_14:
        /*001c*/ 	.word	0x00000010


	//----- nvinfo : EIATTR_SW_WAR
	.align		4
.L_15:
        /*0020*/ 	.byte	0x04, 0x36
        /*0022*/ 	.short	(.L_17 - .L_16)
.L_16:
        /*0024*/ 	.word	0x00000008
.L_17:


//--------------------- .nv.info._Z9matrixMulv    --------------------------
	.section	.nv.info._Z9matrixMulv,"",@"SHT_CUDA_INFO"
	.sectionflags	@""
	.align	4


	//----- nvinfo : EIATTR_CUDA_API_VERSION
	.align		4
        /*0000*/ 	.byte	0x04, 0x37
        /*0002*/ 	.short	(.L_19 - .L_18)
.L_18:
        /*0004*/ 	.word	0x00000082


	//----- nvinfo : EIATTR_SPARSE_MMA_MASK
	.align		4
.L_19:
        /*0008*/ 	.byte	0x03, 0x50
        /*000a*/ 	.short	0x0000


	//----- nvinfo : EIATTR_MAXREG_COUNT
	.align		4
        /*000c*/ 	.byte	0x03, 0x1b
        /*000e*/ 	.short	0x00ff


	//----- nvinfo : EIATTR_MERCURY_ISA_VERSION
	.align		4
        /*0010*/ 	.byte	0x03, 0x5f
        /*0012*/ 	.short	0x0101


	//----- nvinfo : EIATTR_VRC_CTA_INIT_COUNT
	.align		4
        /*0014*/ 	.byte	0x02, 0x4a
	.zero		1
	.zero		1


	//----- nvinfo : EIATTR_EXIT_INSTR_OFFSETS
	.align		4
        /*0018*/ 	.byte	0x04, 0x1c
        /*001a*/ 	.short	(.L_21 - .L_20)


	//   ....[0]....
.L_20:
        /*001c*/ 	.word	0x00000010


	//----- nvinfo : EIATTR_SW_WAR
	.align		4
.L_21:
        /*0020*/ 	.byte	0x04, 0x36
        /*0022*/ 	.short	(.L_23 - .L_22)
.L_22:
        /*0024*/ 	.word	0x00000008
.L_23:


//--------------------- .nv.callgraph             --------------------------
	.section	.nv.callgraph,"",@"SHT_CUDA_CALLGRAPH"
	.align	4
	.sectionentsize	8
	.align		4
        /*0000*/ 	.word	0x00000000
	.align		4
        /*0004*/ 	.word	0xffffffff
	.align		4
        /*0008*/ 	.word	0x00000000
	.align		4
        /*000c*/ 	.word	0xfffffffe
	.align		4
        /*0010*/ 	.word	0x00000000
	.align		4
        /*0014*/ 	.word	0xfffffffd
	.align		4
        /*0018*/ 	.word	0x00000000
	.align		4
        /*001c*/ 	.word	0xfffffffc


//--------------------- .text._Z11launchEvalsv    --------------------------
	.section	.text._Z11launchEvalsv,"ax",@progbits
	.align	128
        .global         _Z11launchEvalsv
        .type           _Z11launchEvalsv,@function
        .size           _Z11launchEvalsv,(.L_x_2 - _Z11launchEvalsv)
        .other          _Z11launchEvalsv,@"STO_CUDA_ENTRY STV_DEFAULT"
_Z11launchEvalsv:
.text._Z11launchEvalsv:
[----:B------:R-:W-:Y:S01]  /*0000*/  LDC R1, c[0x0][0x37c] ;  /* 0x0000df00ff017b82 */ /* 0x000fe20000000800 */
[----:B------:R-:W-:Y:S05]  /*0010*/  EXIT ;  /* 0x000000000000794d */ /* 0x000fea0003800000 */
.L_x_0:
[----:B------:R-:W-:-:S00]  /*0020*/  BRA `(.L_x_0) ;  /* 0xfffffffc00fc7947 */ /* 0x000fc0000383ffff */
[----:B------:R-:W-:-:S00]  /*0030*/  NOP ;  /* 0x0000000000007918 */ /* 0x000fc00000000000 */
        /* <DEDUP_REMOVED lines=12> */
.L_x_2:


//--------------------- .text._Z9matrixMulv       --------------------------
	.section	.text._Z9matrixMulv,"ax",@progbits
	.align	128
        .global         _Z9matrixMulv
        .type           _Z9matrixMulv,@function
        .size           _Z9matrixMulv,(.L_x_3 - _Z9matrixMulv)
        .other          _Z9matrixMulv,@"STO_CUDA_ENTRY STV_DEFAULT"
_Z9matrixMulv:
.text._Z9matrixMulv:
[----:B------:R-:W-:Y:S01]  /*0000*/  LDC R1, c[0x0][0x37c] ;  /* 0x0000df00ff017b82 */ /* 0x000fe20000000800 */
[----:B------:R-:W-:Y:S05]  /*0010*/  EXIT ;  /* 0x000000000000794d */ /* 0x000fea0003800000 */
.L_x_1:
        /* <DEDUP_REMOVED lines=14> */
.L_x_3:


//--------------------- .nv.shared.reserved.0     --------------------------
	.section	.nv.shared.reserved.0,"aw",@nobits
	.weak		__nv_reservedSMEM_offset_0_alias
	.size		__nv_reservedSMEM_offset_0_alias, 0, 64
	.other		__nv_reservedSMEM_offset_0_alias,@"STO_CUDA_RESERVED_SHARED STV_DEFAULT"
__nv_reservedSMEM_offset_0_alias:
	.zero		0
	.zero		64


//--------------------- .nv.constant0._Z11launchEvalsv --------------------------
	.section	.nv.constant0._Z11launchEvalsv,"a",@progbits
	.sectionflags	@""
	.align	4
.nv.constant0._Z11launchEvalsv:
	.zero		896


//--------------------- .nv.constant0._Z9matrixMulv --------------------------
	.section	.nv.constant0._Z9matrixMulv,"a",@progbits
	.sectionflags	@""
	.align	4
.nv.constant0._Z9matrixMulv:
	.zero		896


//--------------------- SYMBOLS --------------------------

	.type		.nv.reservedSmem.offset0,@object
	.size		.nv.reservedSmem.offset0,0x4
